//
// Generated by NVIDIA NVVM Compiler
//
// Compiler Build ID: CL-36424714
// Cuda compilation tools, release 13.0, V13.0.88
// Based on NVVM 20.0.0
//

.version 9.0
.target sm_100
.address_size 64

	// .globl	_Z4sinePfS_
.global .align 4 .b8 __cudart_i2opi_f[24] = {65, 144, 67, 60, 153, 149, 98, 219, 192, 221, 52, 245, 209, 87, 39, 252, 41, 21, 68, 78, 110, 131, 249, 162};

.visible .entry _Z4sinePfS_(
	.param .u64 .ptr .align 1 _Z4sinePfS__param_0,
	.param .u64 .ptr .align 1 _Z4sinePfS__param_1
)
{
	.local .align 4 .b8 	__local_depot0[28];
	.reg .b64 	%SP;
	.reg .b64 	%SPL;
	.reg .pred 	%p<9>;
	.reg .b32 	%r<44>;
	.reg .b32 	%f<28>;
	.reg .b64 	%rd<29>;
	.reg .b64 	%fd<3>;

	mov.u64 	%SPL, __local_depot0;
	ld.param.u64 	%rd10, [_Z4sinePfS__param_0];
	ld.param.u64 	%rd9, [_Z4sinePfS__param_1];
	cvta.to.global.u64 	%rd11, %rd10;
	add.u64 	%rd1, %SPL, 0;
	mov.u32 	%r16, %ntid.x;
	mov.u32 	%r17, %ctaid.x;
	mov.u32 	%r18, %tid.x;
	mad.lo.s32 	%r1, %r16, %r17, %r18;
	mul.wide.s32 	%rd13, %r1, 4;
	add.s64 	%rd14, %rd11, %rd13;
	ld.global.f32 	%f1, [%rd14];
	mul.f32 	%f7, %f1, 0f3F22F983;
	cvt.rni.s32.f32 	%r43, %f7;
	cvt.rn.f32.s32 	%f8, %r43;
	fma.rn.f32 	%f9, %f8, 0fBFC90FDA, %f1;
	fma.rn.f32 	%f10, %f8, 0fB3A22168, %f9;
	fma.rn.f32 	%f27, %f8, 0fA7C234C5, %f10;
	abs.f32 	%f3, %f1;
	setp.ltu.f32 	%p1, %f3, 0f47CE4780;
	@%p1 bra 	$L__BB0_8;
	setp.neu.f32 	%p2, %f3, 0f7F800000;
	@%p2 bra 	$L__BB0_3;
	mov.f32 	%f13, 0f00000000;
	mul.rn.f32 	%f27, %f1, %f13;
	mov.b32 	%r43, 0;
	bra.uni 	$L__BB0_8;
$L__BB0_3:
	mov.b32 	%r3, %f1;
	shl.b32 	%r20, %r3, 8;
	or.b32  	%r4, %r20, -2147483648;
	mov.b64 	%rd28, 0;
	mov.b32 	%r40, 0;
	mov.u64 	%rd26, __cudart_i2opi_f;
	mov.u64 	%rd27, %rd1;
$L__BB0_4:
	.pragma "nounroll";
	ld.global.nc.u32 	%r21, [%rd26];
	mad.wide.u32 	%rd17, %r21, %r4, %rd28;
	shr.u64 	%rd28, %rd17, 32;
	st.local.u32 	[%rd27], %rd17;
	add.s32 	%r40, %r40, 1;
	add.s64 	%rd27, %rd27, 4;
	add.s64 	%rd26, %rd26, 4;
	setp.ne.s32 	%p3, %r40, 6;
	@%p3 bra 	$L__BB0_4;
	shr.u32 	%r22, %r3, 23;
	st.local.u32 	[%rd1+24], %rd28;
	and.b32  	%r7, %r22, 31;
	and.b32  	%r23, %r22, 224;
	add.s32 	%r24, %r23, -128;
	shr.u32 	%r25, %r24, 5;
	mul.wide.u32 	%rd18, %r25, 4;
	sub.s64 	%rd8, %rd1, %rd18;
	ld.local.u32 	%r41, [%rd8+24];
	ld.local.u32 	%r42, [%rd8+20];
	setp.eq.s32 	%p4, %r7, 0;
	@%p4 bra 	$L__BB0_7;
	shf.l.wrap.b32 	%r41, %r42, %r41, %r7;
	ld.local.u32 	%r26, [%rd8+16];
	shf.l.wrap.b32 	%r42, %r26, %r42, %r7;
$L__BB0_7:
	shr.u32 	%r27, %r41, 30;
	shf.l.wrap.b32 	%r28, %r42, %r41, 2;
	shl.b32 	%r29, %r42, 2;
	shr.u32 	%r30, %r28, 31;
	add.s32 	%r31, %r30, %r27;
	neg.s32 	%r32, %r31;
	setp.lt.s32 	%p5, %r3, 0;
	selp.b32 	%r43, %r32, %r31, %p5;
	xor.b32  	%r33, %r28, %r3;
	shr.s32 	%r34, %r28, 31;
	xor.b32  	%r35, %r34, %r28;
	xor.b32  	%r36, %r34, %r29;
	cvt.u64.u32 	%rd19, %r35;
	shl.b64 	%rd20, %rd19, 32;
	cvt.u64.u32 	%rd21, %r36;
	or.b64  	%rd22, %rd20, %rd21;
	cvt.rn.f64.s64 	%fd1, %rd22;
	mul.f64 	%fd2, %fd1, 0d3BF921FB54442D19;
	cvt.rn.f32.f64 	%f11, %fd2;
	neg.f32 	%f12, %f11;
	setp.lt.s32 	%p6, %r33, 0;
	selp.f32 	%f27, %f12, %f11, %p6;
$L__BB0_8:
	cvta.to.global.u64 	%rd23, %rd9;
	mul.rn.f32 	%f14, %f27, %f27;
	and.b32  	%r38, %r43, 1;
	setp.eq.b32 	%p7, %r38, 1;
	selp.f32 	%f15, 0f3F800000, %f27, %p7;
	fma.rn.f32 	%f16, %f14, %f15, 0f00000000;
	fma.rn.f32 	%f17, %f14, 0f37CBAC00, 0fBAB607ED;
	selp.f32 	%f18, %f17, 0fB94D4153, %p7;
	selp.f32 	%f19, 0f3D2AAABB, 0f3C0885E4, %p7;
	fma.rn.f32 	%f20, %f18, %f14, %f19;
	selp.f32 	%f21, 0fBEFFFFFF, 0fBE2AAAA8, %p7;
	fma.rn.f32 	%f22, %f20, %f14, %f21;
	fma.rn.f32 	%f23, %f22, %f16, %f15;
	and.b32  	%r39, %r43, 2;
	setp.eq.s32 	%p8, %r39, 0;
	mov.f32 	%f24, 0f00000000;
	sub.f32 	%f25, %f24, %f23;
	selp.f32 	%f26, %f23, %f25, %p8;
	add.s64 	%rd25, %rd23, %rd13;
	st.global.f32 	[%rd25], %f26;
	ret;

}


// ===== COMPILED SASS (sm_100) =====

	.target	sm_100

	.elftype	@"ET_EXEC"


//--------------------- .note.nv.tkinfo           --------------------------
	.section	.note.nv.tkinfo,"",@"SHT_NOTE"
	.sectionflags	@"SHF_NOTE_NV_TKINFO"
	.tkinfo
        /*0018*/ 	.word	0x00000002
        /*0030*/ 	.string	""
        /*0030*/ 	.string	"ptxas"
        /*0030*/ 	.string	"Cuda compilation tools, release 13.0, V13.0.88"
        /*0030*/ 	.string	"Build cuda_13.0.r13.0/compiler.36424714_0"
        /*0030*/ 	.string	"-arch sm_100 -m 64 "



//--------------------- .note.nv.cuinfo           --------------------------
	.section	.note.nv.cuinfo,"",@"SHT_NOTE"
	.sectionflags	@"SHF_NOTE_NV_CUINFO"
        /*0018*/ 	.short	0x0002
        /*001a*/ 	.short	0x0064
        /*001c*/ 	.short	0x0082
	.zero		2


//--------------------- .nv.info                  --------------------------
	.section	.nv.info,"",@"SHT_CUDA_INFO"
	.align	4


	//----- nvinfo : EIATTR_REGCOUNT
	.align		4
        /*0000*/ 	.byte	0x04, 0x2f
        /*0002*/ 	.short	(.L_2 - .L_1)
	.align		4
.L_1:
        /*0004*/ 	.word	index@(_Z4sinePfS_)
        /*0008*/ 	.word	0x00000012


	//----- nvinfo : EIATTR_FRAME_SIZE
	.align		4
.L_2:
        /*000c*/ 	.byte	0x04, 0x11
        /*000e*/ 	.short	(.L_4 - .L_3)
	.align		4
.L_3:
        /*0010*/ 	.word	index@(_Z4sinePfS_)
        /*0014*/ 	.word	0x00000000


	//----- nvinfo : EIATTR_MIN_STACK_SIZE
	.align		4
.L_4:
        /*0018*/ 	.byte	0x04, 0x12
        /*001a*/ 	.short	(.L_6 - .L_5)
	.align		4
.L_5:
        /*001c*/ 	.word	index@(_Z4sinePfS_)
        /*0020*/ 	.word	0x00000000
.L_6:


//--------------------- .nv.compat                --------------------------
	.section	.nv.compat,"",@"SHT_CUDA_COMPAT_INFO"
	.align	4
        /*0000*/ 	.byte	0x02, 0x09, 0x00, 0x00, 0x02, 0x02, 0x01, 0x00, 0x02, 0x05, 0x05, 0x00, 0x03, 0x07, 0x01, 0x01
        /*0010*/ 	.byte	0x02, 0x03, 0x00, 0x00, 0x02, 0x06, 0x01, 0x00, 0x04, 0x0b, 0x08, 0x00, 0x01, 0x00, 0x00, 0x00
        /*0020*/ 	.byte	0x00, 0x00, 0x00, 0x00


//--------------------- .nv.info._Z4sinePfS_      --------------------------
	.section	.nv.info._Z4sinePfS_,"",@"SHT_CUDA_INFO"
	.sectionflags	@""
	.align	4


	//----- nvinfo : EIATTR_CUDA_API_VERSION
	.align		4
        /*0000*/ 	.byte	0x04, 0x37
        /*0002*/ 	.short	(.L_8 - .L_7)
.L_7:
        /*0004*/ 	.word	0x00000082


	//----- nvinfo : EIATTR_KPARAM_INFO
	.align		4
.L_8:
        /*0008*/ 	.byte	0x04, 0x17
        /*000a*/ 	.short	(.L_10 - .L_9)
.L_9:
        /*000c*/ 	.word	0x00000000
        /*0010*/ 	.short	0x0001
        /*0012*/ 	.short	0x0008
        /*0014*/ 	.byte	0x00, 0xf5, 0x21, 0x00


	//----- nvinfo : EIATTR_KPARAM_INFO
	.align		4
.L_10:
        /*0018*/ 	.byte	0x04, 0x17
        /*001a*/ 	.short	(.L_12 - .L_11)
.L_11:
        /*001c*/ 	.word	0x00000000
        /*0020*/ 	.short	0x0000
        /*0022*/ 	.short	0x0000
        /*0024*/ 	.byte	0x00, 0xf5, 0x21, 0x00


	//----- nvinfo : EIATTR_SPARSE_MMA_MASK
	.align		4
.L_12:
        /*0028*/ 	.byte	0x03, 0x50
        /*002a*/ 	.short	0x0000


	//----- nvinfo : EIATTR_MAXREG_COUNT
	.align		4
        /*002c*/ 	.byte	0x03, 0x1b
        /*002e*/ 	.short	0x00ff


	//----- nvinfo : EIATTR_MERCURY_ISA_VERSION
	.align		4
        /*0030*/ 	.byte	0x03, 0x5f
        /*0032*/ 	.short	0x0101


	//----- nvinfo : EIATTR_VRC_CTA_INIT_COUNT
	.align		4
        /*0034*/ 	.byte	0x02, 0x4a
	.zero		1
	.zero		1


	//----- nvinfo : EIATTR_EXIT_INSTR_OFFSETS
	.align		4
        /*0038*/ 	.byte	0x04, 0x1c
        /*003a*/ 	.short	(.L_14 - .L_13)


	//   ....[0]....
.L_13:
        /*003c*/ 	.word	0x00000870


	//----- nvinfo : EIATTR_CRS_STACK_SIZE
	.align		4
.L_14:
        /*0040*/ 	.byte	0x04, 0x1e
        /*0042*/ 	.short	(.L_16 - .L_15)
.L_15:
        /*0044*/ 	.word	0x00000000


	//----- nvinfo : EIATTR_CBANK_PARAM_SIZE
	.align		4
.L_16:
        /*0048*/ 	.byte	0x03, 0x19
        /*004a*/ 	.short	0x0010


	//----- nvinfo : EIATTR_PARAM_CBANK
	.align		4
        /*004c*/ 	.byte	0x04, 0x0a
        /*004e*/ 	.short	(.L_18 - .L_17)
	.align		4
.L_17:
        /*0050*/ 	.word	index@(.nv.constant0._Z4sinePfS_)
        /*0054*/ 	.short	0x0380
        /*0056*/ 	.short	0x0010


	//----- nvinfo : EIATTR_SW_WAR
	.align		4
.L_18:
        /*0058*/ 	.byte	0x04, 0x36
        /*005a*/ 	.short	(.L_20 - .L_19)
.L_19:
        /*005c*/ 	.word	0x00000008
.L_20:


//--------------------- .nv.callgraph             --------------------------
	.section	.nv.callgraph,"",@"SHT_CUDA_CALLGRAPH"
	.align	4
	.sectionentsize	8
	.align		4
        /*0000*/ 	.word	0x00000000
	.align		4
        /*0004*/ 	.word	0xffffffff
	.align		4
        /*0008*/ 	.word	0x00000000
	.align		4
        /*000c*/ 	.word	0xfffffffe
	.align		4
        /*0010*/ 	.word	0x00000000
	.align		4
        /*0014*/ 	.word	0xfffffffd
	.align		4
        /*0018*/ 	.word	0x00000000
	.align		4
        /*001c*/ 	.word	0xfffffffc


//--------------------- .nv.constant4             --------------------------
	.section	.nv.constant4,"a",@progbits
	.align	8
	.align		8
.nv.constant4:
        /*0000*/ 	.dword	__cudart_i2opi_f


//--------------------- .text._Z4sinePfS_         --------------------------
	.section	.text._Z4sinePfS_,"ax",@progbits
	.align	128
        .global         _Z4sinePfS_
        .type           _Z4sinePfS_,@function
        .size           _Z4sinePfS_,(.L_x_6 - _Z4sinePfS_)
        .other          _Z4sinePfS_,@"STO_CUDA_ENTRY STV_DEFAULT"
_Z4sinePfS_:
.text._Z4sinePfS_:
[----:B------:R-:W-:Y:S01]  /*0000*/  LDC R1, c[0x0][0x37c] ;  /* 0x0000df00ff017b82 */ /* 0x000fe20000000800 */
[----:B------:R-:W0:Y:S07]  /*0010*/  S2R R2, SR_CTAID.X ;  /* 0x0000000000027919 */ /* 0x000e2e0000002500 */
[----:B------:R-:W1:Y:S01]  /*0020*/  LDC.64 R4, c[0x0][0x380] ;  /* 0x0000e000ff047b82 */ /* 0x000e620000000a00 */
[----:B------:R-:W0:Y:S01]  /*0030*/  LDCU UR4, c[0x0][0x360] ;  /* 0x00006c00ff0477ac */ /* 0x000e220008000800 */
[----:B------:R-:W0:Y:S01]  /*0040*/  S2R R3, SR_TID.X ;  /* 0x0000000000037919 */ /* 0x000e220000002100 */
[----:B------:R-:W2:Y:S01]  /*0050*/  LDCU.64 UR6, c[0x0][0x358] ;  /* 0x00006b00ff0677ac */ /* 0x000ea20008000a00 */
[----:B0-----:R-:W-:-:S04]  /*0060*/  IMAD R2, R2, UR4, R3 ;  /* 0x0000000402027c24 */ /* 0x001fc8000f8e0203 */
[----:B-1----:R-:W-:-:S05]  /*0070*/  IMAD.WIDE R4, R2, 0x4, R4 ;  /* 0x0000000402047825 */ /* 0x002fca00078e0204 */
[----:B--2---:R-:W2:Y:S01]  /*0080*/  LDG.E R0, desc[UR6][R4.64] ;  /* 0x0000000604007981 */ /* 0x004ea2000c1e1900 */
[----:B------:R-:W-:Y:S01]  /*0090*/  BSSY.RECONVERGENT B0, `(.L_x_0) ;  /* 0x0000069000007945 */ /* 0x000fe20003800200 */
[C---:B--2---:R-:W-:Y:S01]  /*00a0*/  FMUL R3, R0.reuse, 0.63661974668502807617 ;  /* 0x3f22f98300037820 */ /* 0x044fe20000400000 */
[----:B------:R-:W-:-:S05]  /*00b0*/  FSETP.GE.AND P0, PT, |R0|, 105615, PT ;  /* 0x47ce47800000780b */ /* 0x000fca0003f06200 */
[----:B------:R-:W0:Y:S02]  /*00c0*/  F2I.NTZ R3, R3 ;  /* 0x0000000300037305 */ /* 0x000e240000203100 */
[----:B0-----:R-:W-:-:S05]  /*00d0*/  I2FP.F32.S32 R7, R3 ;  /* 0x0000000300077245 */ /* 0x001fca0000201400 */
[----:B------:R-:W-:-:S04]  /*00e0*/  FFMA R6, R7, -1.5707962512969970703, R0 ;  /* 0xbfc90fda07067823 */ /* 0x000fc80000000000 */
[----:B------:R-:W-:-:S04]  /*00f0*/  FFMA R6, R7, -7.5497894158615963534e-08, R6 ;  /* 0xb3a2216807067823 */ /* 0x000fc80000000006 */
[----:B------:R-:W-:Y:S01]  /*0100*/  FFMA R6, R7, -5.3903029534742383927e-15, R6 ;  /* 0xa7c234c507067823 */ /* 0x000fe20000000006 */
[----:B------:R-:W-:Y:S06]  /*0110*/  @!P0 BRA `(.L_x_1) ;  /* 0x0000000400808947 */ /* 0x000fec0003800000 */
[----:B------:R-:W-:-:S13]  /*0120*/  FSETP.NEU.AND P0, PT, |R0|, +INF , PT ;  /* 0x7f8000000000780b */ /* 0x000fda0003f0d200 */
[----:B------:R-:W-:Y:S01]  /*0130*/  @!P0 FMUL R6, RZ, R0 ;  /* 0x00000000ff068220 */ /* 0x000fe20000400000 */
[----:B------:R-:W-:Y:S01]  /*0140*/  @!P0 IMAD.MOV.U32 R3, RZ, RZ, RZ ;  /* 0x000000ffff038224 */ /* 0x000fe200078e00ff */
[----:B------:R-:W-:Y:S06]  /*0150*/  @!P0 BRA `(.L_x_1) ;  /* 0x0000000400708947 */ /* 0x000fec0003800000 */
[----:B------:R-:W-:Y:S01]  /*0160*/  IMAD.SHL.U32 R3, R0, 0x100, RZ ;  /* 0x0000010000037824 */ /* 0x000fe200078e00ff */
[----:B------:R-:W0:Y:S01]  /*0170*/  LDCU.64 UR8, c[0x4][URZ] ;  /* 0x01000000ff0877ac */ /* 0x000e220008000a00 */
[----:B------:R-:W-:Y:S02]  /*0180*/  IMAD.MOV.U32 R11, RZ, RZ, RZ ;  /* 0x000000ffff0b7224 */ /* 0x000fe400078e00ff */
[----:B------:R-:W-:Y:S01]  /*0190*/  IMAD.MOV.U32 R8, RZ, RZ, RZ ;  /* 0x000000ffff087224 */ /* 0x000fe200078e00ff */
[----:B------:R-:W-:Y:S01]  /*01a0*/  LOP3.LUT R3, R3, 0x80000000, RZ, 0xfc, !PT ;  /* 0x8000000003037812 */ /* 0x000fe200078efcff */
[----:B------:R-:W-:Y:S01]  /*01b0*/  UMOV UR5, URZ ;  /* 0x000000ff00057c82 */ /* 0x000fe20008000000 */
[----:B------:R-:W-:-:S05]  /*01c0*/  UMOV UR4, URZ ;  /* 0x000000ff00047c82 */ /* 0x000fca0008000000 */
.L_x_2:
[----:B0-----:R-:W-:Y:S01]  /*01d0*/  IMAD.U32 R6, RZ, RZ, UR8 ;  /* 0x00000008ff067e24 */ /* 0x001fe2000f8e00ff */
[----:B------:R-:W-:-:S05]  /*01e0*/  MOV R7, UR9 ;  /* 0x0000000900077c02 */ /* 0x000fca0008000f00 */
[----:B------:R-:W2:Y:S01]  /*01f0*/  LDG.E.CONSTANT R4, desc[UR6][R6.64] ;  /* 0x0000000606047981 */ /* 0x000ea2000c1e9900 */
[----:B------:R-:W-:Y:S01]  /*0200*/  UIADD3 UR4, UPT, UPT, UR4, 0x1, URZ ;  /* 0x0000000104047890 */ /* 0x000fe2000fffe0ff */
[C---:B------:R-:W-:Y:S01]  /*0210*/  ISETP.EQ.AND P0, PT, R8.reuse, RZ, PT ;  /* 0x000000ff0800720c */ /* 0x040fe20003f02270 */
[----:B------:R-:W-:Y:S01]  /*0220*/  UIADD3 UR8, UP1, UPT, UR8, 0x4, URZ ;  /* 0x0000000408087890 */ /* 0x000fe2000ff3e0ff */
[C---:B------:R-:W-:Y:S01]  /*0230*/  ISETP.EQ.AND P1, PT, R8.reuse, 0x4, PT ;  /* 0x000000040800780c */ /* 0x040fe20003f22270 */
[----:B------:R-:W-:Y:S01]  /*0240*/  UISETP.NE.AND UP0, UPT, UR4, 0x6, UPT ;  /* 0x000000060400788c */ /* 0x000fe2000bf05270 */
[C---:B------:R-:W-:Y:S01]  /*0250*/  ISETP.EQ.AND P2, PT, R8.reuse, 0x8, PT ;  /* 0x000000080800780c */ /* 0x040fe20003f42270 */
[----:B------:R-:W-:Y:S01]  /*0260*/  UIADD3.X UR9, UPT, UPT, URZ, UR9, URZ, UP1, !UPT ;  /* 0x00000009ff097290 */ /* 0x000fe20008ffe4ff */
[C---:B------:R-:W-:Y:S02]  /*0270*/  ISETP.EQ.AND P3, PT, R8.reuse, 0xc, PT ;  /* 0x0000000c0800780c */ /* 0x040fe40003f62270 */
[----:B------:R-:W-:-:S02]  /*0280*/  ISETP.EQ.AND P4, PT, R8, 0x10, PT ;  /* 0x000000100800780c */ /* 0x000fc40003f82270 */
[C---:B------:R-:W-:Y:S01]  /*0290*/  ISETP.EQ.AND P5, PT, R8.reuse, 0x14, PT ;  /* 0x000000140800780c */ /* 0x040fe20003fa2270 */
[----:B------:R-:W-:Y:S02]  /*02a0*/  VIADD R8, R8, 0x4 ;  /* 0x0000000408087836 */ /* 0x000fe40000000000 */
[----:B--2---:R-:W-:-:S03]  /*02b0*/  IMAD.WIDE.U32 R4, R4, R3, RZ ;  /* 0x0000000304047225 */ /* 0x004fc600078e00ff */
[----:B------:R-:W-:-:S04]  /*02c0*/  IADD3 R4, P6, PT, R4, R11, RZ ;  /* 0x0000000b04047210 */ /* 0x000fc80007fde0ff */
[----:B------:R-:W-:Y:S01]  /*02d0*/  IADD3.X R11, PT, PT, R5, UR5, RZ, P6, !PT ;  /* 0x00000005050b7c10 */ /* 0x000fe2000b7fe4ff */
[--C-:B------:R-:W-:Y:S01]  /*02e0*/  @P0 IMAD.MOV.U32 R9, RZ, RZ, R4.reuse ;  /* 0x000000ffff090224 */ /* 0x100fe200078e0004 */
[----:B------:R-:W-:Y:S01]  /*02f0*/  @P4 MOV R14, R4 ;  /* 0x00000004000e4202 */ /* 0x000fe20000000f00 */
[--C-:B------:R-:W-:Y:S02]  /*0300*/  @P1 IMAD.MOV.U32 R10, RZ, RZ, R4.reuse ;  /* 0x000000ffff0a1224 */ /* 0x100fe400078e0004 */
[--C-:B------:R-:W-:Y:S02]  /*0310*/  @P2 IMAD.MOV.U32 R12, RZ, RZ, R4.reuse ;  /* 0x000000ffff0c2224 */ /* 0x100fe400078e0004 */
[--C-:B------:R-:W-:Y:S02]  /*0320*/  @P3 IMAD.MOV.U32 R13, RZ, RZ, R4.reuse ;  /* 0x000000ffff0d3224 */ /* 0x100fe400078e0004 */
[----:B------:R-:W-:Y:S01]  /*0330*/  @P5 IMAD.MOV.U32 R15, RZ, RZ, R4 ;  /* 0x000000ffff0f5224 */ /* 0x000fe200078e0004 */
[----:B------:R-:W-:Y:S06]  /*0340*/  BRA.U UP0, `(.L_x_2) ;  /* 0xfffffffd00a07547 */ /* 0x000fec000b83ffff */
[----:B------:R-:W-:Y:S01]  /*0350*/  SHF.R.U32.HI R3, RZ, 0x17, R0 ;  /* 0x00000017ff037819 */ /* 0x000fe20000011600 */
[----:B------:R-:W-:Y:S03]  /*0360*/  BSSY.RECONVERGENT B1, `(.L_x_3) ;  /* 0x0000029000017945 */ /* 0x000fe60003800200 */
[C---:B------:R-:W-:Y:S02]  /*0370*/  LOP3.LUT R4, R3.reuse, 0xe0, RZ, 0xc0, !PT ;  /* 0x000000e003047812 */ /* 0x040fe400078ec0ff */
[----:B------:R-:W-:-:S03]  /*0380*/  LOP3.LUT P6, RZ, R3, 0x1f, RZ, 0xc0, !PT ;  /* 0x0000001f03ff7812 */ /* 0x000fc600078cc0ff */
[----:B------:R-:W-:-:S05]  /*0390*/  VIADD R4, R4, 0xffffff80 ;  /* 0xffffff8004047836 */ /* 0x000fca0000000000 */
[----:B------:R-:W-:-:S05]  /*03a0*/  SHF.R.U32.HI R4, RZ, 0x5, R4 ;  /* 0x00000005ff047819 */ /* 0x000fca0000011604 */
[----:B------:R-:W-:-:S05]  /*03b0*/  IMAD.U32 R6, R4, -0x4, RZ ;  /* 0xfffffffc04067824 */ /* 0x000fca00078e00ff */
[C---:B------:R-:W-:Y:S02]  /*03c0*/  ISETP.EQ.AND P3, PT, R6.reuse, -0x18, PT ;  /* 0xffffffe80600780c */ /* 0x040fe40003f62270 */
[C---:B------:R-:W-:Y:S02]  /*03d0*/  ISETP.EQ.AND P4, PT, R6.reuse, -0x14, PT ;  /* 0xffffffec0600780c */ /* 0x040fe40003f82270 */
[C---:B------:R-:W-:Y:S02]  /*03e0*/  ISETP.EQ.AND P2, PT, R6.reuse, -0x10, PT ;  /* 0xfffffff00600780c */ /* 0x040fe40003f42270 */
[C---:B------:R-:W-:Y:S02]  /*03f0*/  ISETP.EQ.AND P1, PT, R6.reuse, -0xc, PT ;  /* 0xfffffff40600780c */ /* 0x040fe40003f22270 */
[C---:B------:R-:W-:Y:S02]  /*0400*/  ISETP.EQ.AND P0, PT, R6.reuse, -0x8, PT ;  /* 0xfffffff80600780c */ /* 0x040fe40003f02270 */
[----:B------:R-:W-:-:S03]  /*0410*/  ISETP.EQ.AND P5, PT, R6, RZ, PT ;  /* 0x000000ff0600720c */ /* 0x000fc60003fa2270 */
[----:B------:R-:W-:Y:S02]  /*0420*/  @P3 MOV R4, R9 ;  /* 0x0000000900043202 */ /* 0x000fe40000000f00 */
[C---:B------:R-:W-:Y:S01]  /*0430*/  ISETP.EQ.AND P3, PT, R6.reuse, -0x4, PT ;  /* 0xfffffffc0600780c */ /* 0x040fe20003f62270 */
[----:B------:R-:W-:Y:S02]  /*0440*/  @P4 IMAD.MOV.U32 R5, RZ, RZ, R9 ;  /* 0x000000ffff054224 */ /* 0x000fe400078e0009 */
[----:B------:R-:W-:Y:S01]  /*0450*/  @P4 IMAD.MOV.U32 R4, RZ, RZ, R10 ;  /* 0x000000ffff044224 */ /* 0x000fe200078e000a */
[----:B------:R-:W-:Y:S01]  /*0460*/  ISETP.EQ.AND P4, PT, R6, 0x4, PT ;  /* 0x000000040600780c */ /* 0x000fe20003f82270 */
[----:B------:R-:W-:Y:S02]  /*0470*/  @P2 IMAD.MOV.U32 R4, RZ, RZ, R12 ;  /* 0x000000ffff042224 */ /* 0x000fe400078e000c */
[----:B------:R-:W-:Y:S02]  /*0480*/  @P1 IMAD.MOV.U32 R4, RZ, RZ, R13 ;  /* 0x000000ffff041224 */ /* 0x000fe400078e000d */
[----:B------:R-:W-:-:S02]  /*0490*/  @P0 IMAD.MOV.U32 R4, RZ, RZ, R14 ;  /* 0x000000ffff040224 */ /* 0x000fc400078e000e */
[----:B------:R-:W-:Y:S01]  /*04a0*/  @P2 IMAD.MOV.U32 R5, RZ, RZ, R10 ;  /* 0x000000ffff052224 */ /* 0x000fe200078e000a */
[----:B------:R-:W-:Y:S01]  /*04b0*/  @P1 MOV R5, R12 ;  /* 0x0000000c00051202 */ /* 0x000fe20000000f00 */
[----:B------:R-:W-:Y:S01]  /*04c0*/  @P0 IMAD.MOV.U32 R5, RZ, RZ, R13 ;  /* 0x000000ffff050224 */ /* 0x000fe200078e000d */
[----:B------:R-:W-:Y:S01]  /*04d0*/  @P3 MOV R4, R15 ;  /* 0x0000000f00043202 */ /* 0x000fe20000000f00 */
[----:B------:R-:W-:Y:S02]  /*04e0*/  @P5 IMAD.MOV.U32 R4, RZ, RZ, R11 ;  /* 0x000000ffff045224 */ /* 0x000fe400078e000b */
[----:B------:R-:W-:Y:S02]  /*04f0*/  @P3 IMAD.MOV.U32 R5, RZ, RZ, R14 ;  /* 0x000000ffff053224 */ /* 0x000fe400078e000e */
[----:B------:R-:W-:Y:S02]  /*0500*/  @P5 IMAD.MOV.U32 R5, RZ, RZ, R15 ;  /* 0x000000ffff055224 */ /* 0x000fe400078e000f */
[----:B------:R-:W-:-:S02]  /*0510*/  @P4 IMAD.MOV.U32 R5, RZ, RZ, R11 ;  /* 0x000000ffff054224 */ /* 0x000fc400078e000b */
[----:B------:R-:W-:Y:S01]  /*0520*/  IMAD.MOV.U32 R8, RZ, RZ, R4 ;  /* 0x000000ffff087224 */ /* 0x000fe200078e0004 */
[----:B------:R-:W-:Y:S06]  /*0530*/  @!P6 BRA `(.L_x_4) ;  /* 0x00000000002ce947 */ /* 0x000fec0003800000 */
[----:B------:R-:W-:Y:S01]  /*0540*/  @P2 MOV R4, R9 ;  /* 0x0000000900042202 */ /* 0x000fe20000000f00 */
[----:B------:R-:W-:Y:S01]  /*0550*/  @P1 IMAD.MOV.U32 R4, RZ, RZ, R10 ;  /* 0x000000ffff041224 */ /* 0x000fe200078e000a */
[----:B------:R-:W-:Y:S01]  /*0560*/  LOP3.LUT R3, R3, 0x1f, RZ, 0xc0, !PT ;  /* 0x0000001f03037812 */ /* 0x000fe200078ec0ff */
[----:B------:R-:W-:Y:S01]  /*0570*/  @P0 IMAD.MOV.U32 R4, RZ, RZ, R12 ;  /* 0x000000ffff040224 */ /* 0x000fe200078e000c */
[----:B------:R-:W-:Y:S01]  /*0580*/  ISETP.EQ.AND P0, PT, R6, 0x8, PT ;  /* 0x000000080600780c */ /* 0x000fe20003f02270 */
[----:B------:R-:W-:Y:S01]  /*0590*/  @P3 IMAD.MOV.U32 R4, RZ, RZ, R13 ;  /* 0x000000ffff043224 */ /* 0x000fe200078e000d */
[----:B------:R-:W-:Y:S01]  /*05a0*/  SHF.L.W.U32.HI R8, R5, R3, R8 ;  /* 0x0000000305087219 */ /* 0x000fe20000010e08 */
[----:B------:R-:W-:Y:S01]  /*05b0*/  @P5 IMAD.MOV.U32 R4, RZ, RZ, R14 ;  /* 0x000000ffff045224 */ /* 0x000fe200078e000e */
[----:B------:R-:W-:-:S09]  /*05c0*/  @P4 MOV R4, R15 ;  /* 0x0000000f00044202 */ /* 0x000fd20000000f00 */
[----:B------:R-:W-:-:S05]  /*05d0*/  @P0 IMAD.MOV.U32 R4, RZ, RZ, R11 ;  /* 0x000000ffff040224 */ /* 0x000fca00078e000b */
[----:B------:R-:W-:-:S07]  /*05e0*/  SHF.L.W.U32.HI R5, R4, R3, R5 ;  /* 0x0000000304057219 */ /* 0x000fce0000010e05 */
.L_x_4:
[----:B------:R-:W-:Y:S05]  /*05f0*/  BSYNC.RECONVERGENT B1 ;  /* 0x0000000000017941 */ /* 0x000fea0003800200 */
.L_x_3:
[C---:B------:R-:W-:Y:S01]  /*0600*/  SHF.L.W.U32.HI R9, R5.reuse, 0x2, R8 ;  /* 0x0000000205097819 */ /* 0x040fe20000010e08 */
[----:B------:R-:W-:Y:S01]  /*0610*/  IMAD.SHL.U32 R5, R5, 0x4, RZ ;  /* 0x0000000405057824 */ /* 0x000fe200078e00ff */
[----:B------:R-:W-:Y:S01]  /*0620*/  UMOV UR4, 0x54442d19 ;  /* 0x54442d1900047882 */ /* 0x000fe20000000000 */
[----:B------:R-:W-:Y:S01]  /*0630*/  UMOV UR5, 0x3bf921fb ;  /* 0x3bf921fb00057882 */ /* 0x000fe20000000000 */
[----:B------:R-:W-:Y:S02]  /*0640*/  SHF.R.S32.HI R4, RZ, 0x1f, R9 ;  /* 0x0000001fff047819 */ /* 0x000fe40000011409 */
[----:B------:R-:W-:Y:S02]  /*0650*/  ISETP.GE.AND P0, PT, R0, RZ, PT ;  /* 0x000000ff0000720c */ /* 0x000fe40003f06270 */
[C---:B------:R-:W-:Y:S02]  /*0660*/  LOP3.LUT R6, R4.reuse, R5, RZ, 0x3c, !PT ;  /* 0x0000000504067212 */ /* 0x040fe400078e3cff */
[----:B------:R-:W-:-:S02]  /*0670*/  LOP3.LUT R7, R4, R9, RZ, 0x3c, !PT ;  /* 0x0000000904077212 */ /* 0x000fc400078e3cff */
[----:B------:R-:W-:Y:S02]  /*0680*/  SHF.R.U32.HI R3, RZ, 0x1e, R8 ;  /* 0x0000001eff037819 */ /* 0x000fe40000011608 */
[----:B------:R-:W0:Y:S01]  /*0690*/  I2F.F64.S64 R4, R6 ;  /* 0x0000000600047312 */ /* 0x000e220000301c00 */
[C---:B------:R-:W-:Y:S02]  /*06a0*/  LOP3.LUT R0, R9.reuse, R0, RZ, 0x3c, !PT ;  /* 0x0000000009007212 */ /* 0x040fe400078e3cff */
[----:B------:R-:W-:Y:S02]  /*06b0*/  LEA.HI R3, R9, R3, RZ, 0x1 ;  /* 0x0000000309037211 */ /* 0x000fe400078f08ff */
[----:B------:R-:W-:-:S03]  /*06c0*/  ISETP.GE.AND P1, PT, R0, RZ, PT ;  /* 0x000000ff0000720c */ /* 0x000fc60003f26270 */
[----:B------:R-:W-:-:S04]  /*06d0*/  IMAD.MOV R0, RZ, RZ, -R3 ;  /* 0x000000ffff007224 */ /* 0x000fc800078e0a03 */
[----:B------:R-:W-:Y:S01]  /*06e0*/  @!P0 IMAD.MOV.U32 R3, RZ, RZ, R0 ;  /* 0x000000ffff038224 */ /* 0x000fe200078e0000 */
[----:B0-----:R-:W-:-:S10]  /*06f0*/  DMUL R4, R4, UR4 ;  /* 0x0000000404047c28 */ /* 0x001fd40008000000 */
[----:B------:R-:W0:Y:S02]  /*0700*/  F2F.F32.F64 R4, R4 ;  /* 0x0000000400047310 */ /* 0x000e240000301000 */
[----:B0-----:R-:W-:-:S07]  /*0710*/  FSEL R6, -R4, R4, !P1 ;  /* 0x0000000404067208 */ /* 0x001fce0004800100 */
.L_x_1:
[----:B------:R-:W-:Y:S05]  /*0720*/  BSYNC.RECONVERGENT B0 ;  /* 0x0000000000007941 */ /* 0x000fea0003800200 */
.L_x_0:
[----:B------:R-:W-:Y:S01]  /*0730*/  MOV R0, 0x37cbac00 ;  /* 0x37cbac0000007802 */ /* 0x000fe20000000f00 */
[----:B------:R-:W-:Y:S01]  /*0740*/  FMUL R7, R6, R6 ;  /* 0x0000000606077220 */ /* 0x000fe20000400000 */
[----:B------:R-:W-:Y:S01]  /*0750*/  LOP3.LUT R8, R3, 0x1, RZ, 0xc0, !PT ;  /* 0x0000000103087812 */ /* 0x000fe200078ec0ff */
[----:B------:R-:W0:Y:S01]  /*0760*/  LDC.64 R4, c[0x0][0x388] ;  /* 0x0000e200ff047b82 */ /* 0x000e220000000a00 */
[----:B------:R-:W-:Y:S02]  /*0770*/  IMAD.MOV.U32 R9, RZ, RZ, 0x3effffff ;  /* 0x3effffffff097424 */ /* 0x000fe400078e00ff */
[----:B------:R-:W-:Y:S01]  /*0780*/  FFMA R0, R7, R0, -0.0013887860113754868507 ;  /* 0xbab607ed07007423 */ /* 0x000fe20000000000 */
[----:B------:R-:W-:Y:S01]  /*0790*/  ISETP.NE.U32.AND P0, PT, R8, 0x1, PT ;  /* 0x000000010800780c */ /* 0x000fe20003f05070 */
[----:B------:R-:W-:Y:S01]  /*07a0*/  IMAD.MOV.U32 R8, RZ, RZ, 0x3d2aaabb ;  /* 0x3d2aaabbff087424 */ /* 0x000fe200078e00ff */
[----:B------:R-:W-:Y:S02]  /*07b0*/  LOP3.LUT P1, RZ, R3, 0x2, RZ, 0xc0, !PT ;  /* 0x0000000203ff7812 */ /* 0x000fe4000782c0ff */
[----:B------:R-:W-:-:S02]  /*07c0*/  FSEL R0, R0, -0.00019574658654164522886, !P0 ;  /* 0xb94d415300007808 */ /* 0x000fc40004000000 */
[----:B------:R-:W-:Y:S02]  /*07d0*/  FSEL R8, R8, 0.0083327032625675201416, !P0 ;  /* 0x3c0885e408087808 */ /* 0x000fe40004000000 */
[----:B------:R-:W-:-:S03]  /*07e0*/  FSEL R3, -R9, -0.16666662693023681641, !P0 ;  /* 0xbe2aaaa809037808 */ /* 0x000fc60004000100 */
[----:B------:R-:W-:Y:S01]  /*07f0*/  FFMA R8, R7, R0, R8 ;  /* 0x0000000007087223 */ /* 0x000fe20000000008 */
[----:B------:R-:W-:-:S03]  /*0800*/  FSEL R0, R6, 1, P0 ;  /* 0x3f80000006007808 */ /* 0x000fc60000000000 */
[C---:B------:R-:W-:Y:S02]  /*0810*/  FFMA R3, R7.reuse, R8, R3 ;  /* 0x0000000807037223 */ /* 0x040fe40000000003 */
[----:B------:R-:W-:-:S04]  /*0820*/  FFMA R7, R7, R0, RZ ;  /* 0x0000000007077223 */ /* 0x000fc800000000ff */
[----:B------:R-:W-:Y:S01]  /*0830*/  FFMA R3, R7, R3, R0 ;  /* 0x0000000307037223 */ /* 0x000fe20000000000 */
[----:B0-----:R-:W-:-:S04]  /*0840*/  IMAD.WIDE R4, R2, 0x4, R4 ;  /* 0x0000000402047825 */ /* 0x001fc800078e0204 */
[----:B------:R-:W-:-:S05]  /*0850*/  @P1 FADD R3, RZ, -R3 ;  /* 0x80000003ff031221 */ /* 0x000fca0000000000 */
[----:B------:R-:W-:Y:S01]  /*0860*/  STG.E desc[UR6][R4.64], R3 ;  /* 0x0000000304007986 */ /* 0x000fe2000c101906 */
[----:B------:R-:W-:Y:S05]  /*0870*/  EXIT ;  /* 0x000000000000794d */ /* 0x000fea0003800000 */
.L_x_5:
[----:B------:R-:W-:-:S00]  /*0880*/  BRA `(.L_x_5) ;  /* 0xfffffffc00fc7947 */ /* 0x000fc0000383ffff */
[----:B------:R-:W-:-:S00]  /*0890*/  NOP ;  /* 0x0000000000007918 */ /* 0x000fc00000000000 */
        /* <DEDUP_REMOVED lines=14> */
.L_x_6:


//--------------------- .nv.global.init           --------------------------
	.section	.nv.global.init,"aw",@progbits
	.align	4
.nv.global.init:
	.type		__cudart_i2opi_f,@object
	.size		__cudart_i2opi_f,(.L_0 - __cudart_i2opi_f)
__cudart_i2opi_f:
        /*0000*/ 	.byte	0x41, 0x90, 0x43, 0x3c, 0x99, 0x95, 0x62, 0xdb, 0xc0, 0xdd, 0x34, 0xf5, 0xd1, 0x57, 0x27, 0xfc
        /*0010*/ 	.byte	0x29, 0x15, 0x44, 0x4e, 0x6e, 0x83, 0xf9, 0xa2
.L_0:


//--------------------- .nv.shared.reserved.0     --------------------------
	.section	.nv.shared.reserved.0,"aw",@nobits
	.weak		__nv_reservedSMEM_offset_0_alias
	.size		__nv_reservedSMEM_offset_0_alias, 0, 64
	.other		__nv_reservedSMEM_offset_0_alias,@"STO_CUDA_RESERVED_SHARED STV_DEFAULT"
__nv_reservedSMEM_offset_0_alias:
	.zero		0
	.zero		64


//--------------------- .nv.constant0._Z4sinePfS_ --------------------------
	.section	.nv.constant0._Z4sinePfS_,"a",@progbits
	.sectionflags	@""
	.align	4
.nv.constant0._Z4sinePfS_:
	.zero		912


//--------------------- SYMBOLS --------------------------

	.type		.nv.reservedSmem.offset0,@object
	.size		.nv.reservedSmem.offset0,0x4
